	.headerflags	@"EF_CUDA_TEXMODE_UNIFIED EF_CUDA_64BIT_ADDRESS EF_CUDA_SM80 EF_CUDA_VIRTUAL_SM(EF_CUDA_SM80)"
	.elftype	@"ET_EXEC"


//--------------------- .nv.info                  --------------------------
	.section	.nv.info,"",@"SHT_CUDA_INFO"
	.align	4


	//----- nvinfo : EIATTR_REGCOUNT
	.align		4
        /*0000*/ 	.byte	0x04, 0x2f
        /*0002*/ 	.short	(.L_1 - .L_0)
	.align		4
.L_0:
        /*0004*/ 	.word	index@(triton_)
        /*0008*/ 	.word	0x00000038


	//----- nvinfo : EIATTR_MIN_STACK_SIZE
	.align		4
.L_1:
        /*000c*/ 	.byte	0x04, 0x12
        /*000e*/ 	.short	(.L_3 - .L_2)
	.align		4
.L_2:
        /*0010*/ 	.word	index@(triton_)
        /*0014*/ 	.word	0x00000000


	//----- nvinfo : EIATTR_FRAME_SIZE
	.align		4
.L_3:
        /*0018*/ 	.byte	0x04, 0x11
        /*001a*/ 	.short	(.L_5 - .L_4)
	.align		4
.L_4:
        /*001c*/ 	.word	index@(triton_)
        /*0020*/ 	.word	0x00000000


	//----- nvinfo : EIATTR_MIN_STACK_SIZE
	.align		4
.L_5:
        /*0024*/ 	.byte	0x04, 0x12
        /*0026*/ 	.short	(.L_7 - .L_6)
	.align		4
.L_6:
        /*0028*/ 	.word	index@(triton_)
        /*002c*/ 	.word	0x00000000
.L_7:


//--------------------- .nv.info.triton_          --------------------------
	.section	.nv.info.triton_,"",@"SHT_CUDA_INFO"
	.sectionflags	@""
	.align	4


	//----- nvinfo : EIATTR_CUDA_API_VERSION
	.align		4
        /*0000*/ 	.byte	0x04, 0x37
        /*0002*/ 	.short	(.L_9 - .L_8)
.L_8:
        /*0004*/ 	.word	0x0000007c


	//----- nvinfo : EIATTR_SW2861232_WAR
	.align		4
.L_9:
        /*0008*/ 	.byte	0x01, 0x35
	.zero		2


	//----- nvinfo : EIATTR_PARAM_CBANK
	.align		4
        /*000c*/ 	.byte	0x04, 0x0a
        /*000e*/ 	.short	(.L_11 - .L_10)
	.align		4
.L_10:
        /*0010*/ 	.word	index@(.nv.constant0.triton_)
        /*0014*/ 	.short	0x0160
        /*0016*/ 	.short	0x0060


	//----- nvinfo : EIATTR_CBANK_PARAM_SIZE
	.align		4
.L_11:
        /*0018*/ 	.byte	0x03, 0x19
        /*001a*/ 	.short	0x0060


	//----- nvinfo : EIATTR_KPARAM_INFO
	.align		4
        /*001c*/ 	.byte	0x04, 0x17
        /*001e*/ 	.short	(.L_13 - .L_12)
.L_12:
        /*0020*/ 	.word	0x00000000
        /*0024*/ 	.short	0x000c
        /*0026*/ 	.short	0x005c
        /*0028*/ 	.byte	0x00, 0xf0, 0x11, 0x00


	//----- nvinfo : EIATTR_KPARAM_INFO
	.align		4
.L_13:
        /*002c*/ 	.byte	0x04, 0x17
        /*002e*/ 	.short	(.L_15 - .L_14)
.L_14:
        /*0030*/ 	.word	0x00000000
        /*0034*/ 	.short	0x000b
        /*0036*/ 	.short	0x0058
        /*0038*/ 	.byte	0x00, 0xf0, 0x11, 0x00


	//----- nvinfo : EIATTR_KPARAM_INFO
	.align		4
.L_15:
        /*003c*/ 	.byte	0x04, 0x17
        /*003e*/ 	.short	(.L_17 - .L_16)
.L_16:
        /*0040*/ 	.word	0x00000000
        /*0044*/ 	.short	0x000a
        /*0046*/ 	.short	0x0050
        /*0048*/ 	.byte	0x00, 0xf0, 0x21, 0x00


	//----- nvinfo : EIATTR_KPARAM_INFO
	.align		4
.L_17:
        /*004c*/ 	.byte	0x04, 0x17
        /*004e*/ 	.short	(.L_19 - .L_18)
.L_18:
        /*0050*/ 	.word	0x00000000
        /*0054*/ 	.short	0x0009
        /*0056*/ 	.short	0x0048
        /*0058*/ 	.byte	0x00, 0xf0, 0x21, 0x00


	//----- nvinfo : EIATTR_KPARAM_INFO
	.align		4
.L_19:
        /*005c*/ 	.byte	0x04, 0x17
        /*005e*/ 	.short	(.L_21 - .L_20)
.L_20:
        /*0060*/ 	.word	0x00000000
        /*0064*/ 	.short	0x0008
        /*0066*/ 	.short	0x0040
        /*0068*/ 	.byte	0x00, 0xf0, 0x21, 0x00


	//----- nvinfo : EIATTR_KPARAM_INFO
	.align		4
.L_21:
        /*006c*/ 	.byte	0x04, 0x17
        /*006e*/ 	.short	(.L_23 - .L_22)
.L_22:
        /*0070*/ 	.word	0x00000000
        /*0074*/ 	.short	0x0007
        /*0076*/ 	.short	0x0038
        /*0078*/ 	.byte	0x00, 0xf0, 0x21, 0x00


	//----- nvinfo : EIATTR_KPARAM_INFO
	.align		4
.L_23:
        /*007c*/ 	.byte	0x04, 0x17
        /*007e*/ 	.short	(.L_25 - .L_24)
.L_24:
        /*0080*/ 	.word	0x00000000
        /*0084*/ 	.short	0x0006
        /*0086*/ 	.short	0x0030
        /*0088*/ 	.byte	0x00, 0xf0, 0x21, 0x00


	//----- nvinfo : EIATTR_KPARAM_INFO
	.align		4
.L_25:
        /*008c*/ 	.byte	0x04, 0x17
        /*008e*/ 	.short	(.L_27 - .L_26)
.L_26:
        /*0090*/ 	.word	0x00000000
        /*0094*/ 	.short	0x0005
        /*0096*/ 	.short	0x0028
        /*0098*/ 	.byte	0x00, 0xf0, 0x21, 0x00


	//----- nvinfo : EIATTR_KPARAM_INFO
	.align		4
.L_27:
        /*009c*/ 	.byte	0x04, 0x17
        /*009e*/ 	.short	(.L_29 - .L_28)
.L_28:
        /*00a0*/ 	.word	0x00000000
        /*00a4*/ 	.short	0x0004
        /*00a6*/ 	.short	0x0020
        /*00a8*/ 	.byte	0x00, 0xf0, 0x21, 0x00


	//----- nvinfo : EIATTR_KPARAM_INFO
	.align		4
.L_29:
        /*00ac*/ 	.byte	0x04, 0x17
        /*00ae*/ 	.short	(.L_31 - .L_30)
.L_30:
        /*00b0*/ 	.word	0x00000000
        /*00b4*/ 	.short	0x0003
        /*00b6*/ 	.short	0x0018
        /*00b8*/ 	.byte	0x00, 0xf0, 0x21, 0x00


	//----- nvinfo : EIATTR_KPARAM_INFO
	.align		4
.L_31:
        /*00bc*/ 	.byte	0x04, 0x17
        /*00be*/ 	.short	(.L_33 - .L_32)
.L_32:
        /*00c0*/ 	.word	0x00000000
        /*00c4*/ 	.short	0x0002
        /*00c6*/ 	.short	0x0010
        /*00c8*/ 	.byte	0x00, 0xf0, 0x21, 0x00


	//----- nvinfo : EIATTR_KPARAM_INFO
	.align		4
.L_33:
        /*00cc*/ 	.byte	0x04, 0x17
        /*00ce*/ 	.short	(.L_35 - .L_34)
.L_34:
        /*00d0*/ 	.word	0x00000000
        /*00d4*/ 	.short	0x0001
        /*00d6*/ 	.short	0x0008
        /*00d8*/ 	.byte	0x00, 0xf0, 0x21, 0x00


	//----- nvinfo : EIATTR_KPARAM_INFO
	.align		4
.L_35:
        /*00dc*/ 	.byte	0x04, 0x17
        /*00de*/ 	.short	(.L_37 - .L_36)
.L_36:
        /*00e0*/ 	.word	0x00000000
        /*00e4*/ 	.short	0x0000
        /*00e6*/ 	.short	0x0000
        /*00e8*/ 	.byte	0x00, 0xf0, 0x21, 0x00


	//----- nvinfo : EIATTR_MAXREG_COUNT
	.align		4
.L_37:
        /*00ec*/ 	.byte	0x03, 0x1b
        /*00ee*/ 	.short	0x00ff


	//----- nvinfo : EIATTR_COOP_GROUP_MASK_REGIDS
	.align		4
        /*00f0*/ 	.byte	0x04, 0x29
        /*00f2*/ 	.short	(.L_39 - .L_38)


	//   ....[0]....
.L_38:
        /*00f4*/ 	.word	0xffffffff


	//   ....[1]....
        /*00f8*/ 	.word	0xffffffff


	//----- nvinfo : EIATTR_COOP_GROUP_INSTR_OFFSETS
	.align		4
.L_39:
        /*00fc*/ 	.byte	0x04, 0x28
        /*00fe*/ 	.short	(.L_41 - .L_40)


	//   ....[0]....
.L_40:
        /*0100*/ 	.word	0x00000c10


	//   ....[1]....
        /*0104*/ 	.word	0x00000c20


	//----- nvinfo : EIATTR_EXIT_INSTR_OFFSETS
	.align		4
.L_41:
        /*0108*/ 	.byte	0x04, 0x1c
        /*010a*/ 	.short	(.L_43 - .L_42)


	//   ....[0]....
.L_42:
        /*010c*/ 	.word	0x00000ce0


	//   ....[1]....
        /*0110*/ 	.word	0x00000d20


	//----- nvinfo : EIATTR_MAX_THREADS
	.align		4
.L_43:
        /*0114*/ 	.byte	0x04, 0x05
        /*0116*/ 	.short	(.L_45 - .L_44)
.L_44:
        /*0118*/ 	.word	0x00000080
        /*011c*/ 	.word	0x00000001
        /*0120*/ 	.word	0x00000001
.L_45:


//--------------------- .nv.callgraph             --------------------------
	.section	.nv.callgraph,"",@"SHT_CUDA_CALLGRAPH"
	.align	4
	.sectionentsize	8
	.align		4
        /*0000*/ 	.word	0x00000000
	.align		4
        /*0004*/ 	.word	0xffffffff
	.align		4
        /*0008*/ 	.word	0x00000000
	.align		4
        /*000c*/ 	.word	0xfffffffe
	.align		4
        /*0010*/ 	.word	0x00000000
	.align		4
        /*0014*/ 	.word	0xfffffffd
	.align		4
        /*0018*/ 	.word	0x00000000
	.align		4
        /*001c*/ 	.word	0xfffffffc


//--------------------- .nv.rel.action            --------------------------
	.section	.nv.rel.action,"",@"SHT_CUDA_RELOCINFO"
	.align	8
	.sectionentsize	8
        /*0000*/ 	.byte	0x73, 0x00, 0x00, 0x00, 0x00, 0x00, 0x00, 0x00, 0x00, 0x00, 0x00, 0x11, 0x25, 0x00, 0x05, 0x36


//--------------------- .nv.constant0.triton_     --------------------------
	.section	.nv.constant0.triton_,"a",@progbits
	.sectionflags	@""
	.align	4
.nv.constant0.triton_:
	.zero		448


//--------------------- .text.triton_             --------------------------
	.section	.text.triton_,"ax",@progbits
	.sectionflags	@"SHF_BARRIERS=1"
	.sectioninfo	@"SHI_REGISTERS=56"
	.align	128
        .global         triton_
        .type           triton_,@function
        .size           triton_,(.L_x_2 - triton_)
        .other          triton_,@"STO_CUDA_ENTRY STV_DEFAULT"
triton_:
.text.triton_:
[----:B------:R-:W-:Y:S02]  /*0000*/  MOV R1, c[0x0][0x28] ;  /* 0x00000a0000017a02 */ /* 0x000fe40000000f00 */
[----:B------:R-:W0:Y:S01]  /*0010*/  S2R R0, SR_CTAID.X ;  /* 0x0000000000007919 */ /* 0x000e220000002500 */
[----:B------:R-:W-:Y:S01]  /*0020*/  IMAD.MOV.U32 R29, RZ, RZ, RZ ;  /* 0x000000ffff1d7224 */ /* 0x000fe200078e00ff */
[----:B------:R-:W-:Y:S01]  /*0030*/  MOV R28, 0xfffffff8 ;  /* 0xfffffff8001c7802 */ /* 0x000fe20000000f00 */
[----:B------:R-:W-:Y:S01]  /*0040*/  CS2R R30, SRZ ;  /* 0x00000000001e7805 */ /* 0x000fe2000001ff00 */
[----:B------:R-:W1:Y:S01]  /*0050*/  S2R R2, SR_TID.X ;  /* 0x0000000000027919 */ /* 0x000e620000002100 */
[----:B------:R-:W-:Y:S01]  /*0060*/  CS2R R32, SRZ ;  /* 0x0000000000207805 */ /* 0x000fe2000001ff00 */
[----:B------:R-:W-:Y:S01]  /*0070*/  CS2R R34, SRZ ;  /* 0x0000000000227805 */ /* 0x000fe2000001ff00 */
[----:B------:R-:W-:Y:S01]  /*0080*/  IMAD.MOV.U32 R38, RZ, RZ, RZ ;  /* 0x000000ffff267224 */ /* 0x000fe200078e00ff */
[----:B------:R-:W-:Y:S01]  /*0090*/  ULDC.64 UR4, c[0x0][0x118] ;  /* 0x0000460000047ab9 */ /* 0x000fe20000000a00 */
[----:B0-----:R-:W-:Y:S01]  /*00a0*/  IMAD.SHL.U32 R45, R0, 0x40, RZ ;  /* 0x00000040002d7824 */ /* 0x001fe200078e00ff */
[----:B------:R-:W-:-:S02]  /*00b0*/  SHF.R.S32.HI R6, RZ, 0x19, R0 ;  /* 0x00000019ff067819 */ /* 0x000fc40000011400 */
[----:B-1----:R-:W-:Y:S02]  /*00c0*/  SHF.R.U32.HI R0, RZ, 0x1, R2 ;  /* 0x00000001ff007819 */ /* 0x002fe40000011602 */
[----:B------:R-:W-:Y:S02]  /*00d0*/  SHF.L.U32 R4, R2, 0x2, RZ ;  /* 0x0000000202047819 */ /* 0x000fe400000006ff */
[----:B------:R-:W-:Y:S02]  /*00e0*/  SGXT.U32 R0, R0, 0x6 ;  /* 0x000000060000781a */ /* 0x000fe40000000000 */
[----:B------:R-:W-:Y:S02]  /*00f0*/  SGXT R6, R6, 0x1 ;  /* 0x000000010606781a */ /* 0x000fe40000000200 */
[C---:B------:R-:W-:Y:S02]  /*0100*/  LOP3.LUT R3, R45.reuse, 0x3c, R4, 0xf8, !PT ;  /* 0x0000003c2d037812 */ /* 0x040fe400078ef804 */
[----:B------:R-:W-:Y:S01]  /*0110*/  LOP3.LUT R5, R45, R0, RZ, 0xfc, !PT ;  /* 0x000000002d057212 */ /* 0x000fe200078efcff */
[----:B------:R-:W-:Y:S01]  /*0120*/  IMAD.MOV.U32 R0, RZ, RZ, 0x4 ;  /* 0x00000004ff007424 */ /* 0x000fe200078e00ff */
[----:B------:R-:W-:-:S02]  /*0130*/  LEA.HI R7, R6, R3, RZ, 0xb ;  /* 0x0000000306077211 */ /* 0x000fc400078f58ff */
[----:B------:R-:W-:Y:S02]  /*0140*/  LEA.HI R5, R6, R5, RZ, 0xb ;  /* 0x0000000506057211 */ /* 0x000fe400078f58ff */
[--C-:B------:R-:W-:Y:S02]  /*0150*/  SHF.R.U32.HI R6, RZ, 0x5, R2.reuse ;  /* 0x00000005ff067819 */ /* 0x100fe40000011602 */
[----:B------:R-:W-:Y:S02]  /*0160*/  SHF.R.S32.HI R8, RZ, 0xb, R7 ;  /* 0x0000000bff087819 */ /* 0x000fe40000011407 */
[----:B------:R-:W-:Y:S02]  /*0170*/  SGXT.U32 R6, R6, 0x2 ;  /* 0x000000020606781a */ /* 0x000fe40000000000 */
[----:B------:R-:W-:Y:S01]  /*0180*/  SHF.R.U32.HI R41, RZ, 0x1, R2 ;  /* 0x00000001ff297819 */ /* 0x000fe20000011602 */
[----:B------:R-:W-:Y:S01]  /*0190*/  IMAD R8, R8, 0x3f800, R3 ;  /* 0x0003f80008087824 */ /* 0x000fe200078e0203 */
[----:B------:R-:W-:-:S02]  /*01a0*/  LOP3.LUT R3, R4, 0x3c, RZ, 0xc0, !PT ;  /* 0x0000003c04037812 */ /* 0x000fc400078ec0ff */
[----:B------:R-:W-:Y:S01]  /*01b0*/  LOP3.LUT R40, R4, 0x4, RZ, 0xc0, !PT ;  /* 0x0000000404287812 */ /* 0x000fe200078ec0ff */
[C---:B------:R-:W-:Y:S01]  /*01c0*/  IMAD.SHL.U32 R4, R6.reuse, 0x10, RZ ;  /* 0x0000001006047824 */ /* 0x040fe200078e00ff */
[----:B------:R-:W-:Y:S01]  /*01d0*/  SGXT.U32 R41, R41, 0x4 ;  /* 0x000000042929781a */ /* 0x000fe20000000000 */
[----:B------:R-:W-:Y:S01]  /*01e0*/  IMAD R3, R3, 0xc, RZ ;  /* 0x0000000c03037824 */ /* 0x000fe200078e02ff */
[----:B------:R-:W-:Y:S01]  /*01f0*/  SHF.R.U32.HI R43, RZ, 0x4, R2 ;  /* 0x00000004ff2b7819 */ /* 0x000fe20000011602 */
[----:B------:R-:W-:Y:S01]  /*0200*/  IMAD.SHL.U32 R6, R6, 0x2, RZ ;  /* 0x0000000206067824 */ /* 0x000fe200078e00ff */
[----:B------:R-:W-:Y:S02]  /*0210*/  SHF.R.S32.HI R5, RZ, 0xb, R5 ;  /* 0x0000000bff057819 */ /* 0x000fe40000011405 */
[----:B------:R-:W-:Y:S02]  /*0220*/  LOP3.LUT R9, R4, R41, RZ, 0xfc, !PT ;  /* 0x0000002904097212 */ /* 0x000fe400078efcff */
[----:B------:R-:W-:-:S02]  /*0230*/  SHF.L.U32 R7, R2, 0x7, RZ ;  /* 0x0000000702077819 */ /* 0x000fc400000006ff */
[----:B------:R-:W-:Y:S02]  /*0240*/  SGXT.U32 R43, R43, 0x1 ;  /* 0x000000012b2b781a */ /* 0x000fe40000000000 */
[----:B------:R-:W-:Y:S01]  /*0250*/  LEA R13, R5, R40, 0x7 ;  /* 0x00000028050d7211 */ /* 0x000fe200078e38ff */
[----:B------:R-:W-:Y:S01]  /*0260*/  IMAD R40, R9, 0xc, R40 ;  /* 0x0000000c09287824 */ /* 0x000fe200078e0228 */
[----:B------:R-:W-:Y:S02]  /*0270*/  LOP3.LUT R11, R7, 0x3800, RZ, 0xc0, !PT ;  /* 0x00003800070b7812 */ /* 0x000fe400078ec0ff */
[----:B------:R-:W-:Y:S01]  /*0280*/  LOP3.LUT R43, R3, R6, R43, 0xfe, !PT ;  /* 0x00000006032b7212 */ /* 0x000fe200078efe2b */
[CC--:B------:R-:W-:Y:S01]  /*0290*/  IMAD.WIDE R4, R13.reuse, R0.reuse, c[0x0][0x1a0] ;  /* 0x000068000d047625 */ /* 0x0c0fe200078e0200 */
[----:B------:R-:W-:Y:S02]  /*02a0*/  IADD3 R3, R8, R11, RZ ;  /* 0x0000000b08037210 */ /* 0x000fe40007ffe0ff */
[----:B------:R-:W-:Y:S01]  /*02b0*/  SHF.R.U32.HI R44, RZ, 0x5, R2 ;  /* 0x00000005ff2c7819 */ /* 0x000fe20000011602 */
[----:B------:R-:W-:Y:S01]  /*02c0*/  IMAD.WIDE R6, R13, R0, c[0x0][0x180] ;  /* 0x000060000d067625 */ /* 0x000fe200078e0200 */
[----:B------:R-:W-:-:S03]  /*02d0*/  SHF.L.U32 R42, R43, 0x1, RZ ;  /* 0x000000012b2a7819 */ /* 0x000fc600000006ff */
[----:B------:R-:W-:Y:S02]  /*02e0*/  IMAD.SHL.U32 R39, R40, 0x2, RZ ;  /* 0x0000000228277824 */ /* 0x000fe400078e00ff */
.L_x_0:
[----:B------:R-:W-:-:S10]  /*02f0*/  HFMA2.MMA R16, -RZ, RZ, 0, 1.1920928955078125e-07 ;  /* 0x00000002ff107435 */ /* 0x000fd400000001ff */
[----:B------:R-:W-:-:S06]  /*0300*/  IMAD.WIDE R18, R3, R16, c[0x0][0x170] ;  /* 0x00005c0003127625 */ /* 0x000fcc00078e0210 */
[----:B------:R-:W2:Y:S01]  /*0310*/  LDG.E.EF.64 R18, [R18.64] ;  /* 0x0000000412127981 */ /* 0x000ea2000c0e1b00 */
[----:B------:R-:W-:-:S04]  /*0320*/  IMAD.WIDE R20, R3, R16, c[0x0][0x160] ;  /* 0x0000580003147625 */ /* 0x000fc800078e0210 */
[CC--:B------:R-:W-:Y:S02]  /*0330*/  IMAD.WIDE R22, R3.reuse, R16.reuse, c[0x0][0x168] ;  /* 0x00005a0003167625 */ /* 0x0c0fe400078e0210 */
[----:B------:R-:W3:Y:S04]  /*0340*/  LDG.E.EF.64 R20, [R20.64] ;  /* 0x0000000414147981 */ /* 0x000ee8000c0e1b00 */
[----:B------:R-:W4:Y:S01]  /*0350*/  LDG.E.EF.64 R22, [R22.64] ;  /* 0x0000000416167981 */ /* 0x000f22000c0e1b00 */
[----:B------:R-:W-:-:S03]  /*0360*/  IMAD.WIDE R24, R3, R16, c[0x0][0x178] ;  /* 0x00005e0003187625 */ /* 0x000fc600078e0210 */
[----:B------:R-:W-:Y:S01]  /*0370*/  BAR.SYNC.DEFER_BLOCKING 0x0 ;  /* 0x0000000000007b1d */ /* 0x000fe20000010000 */
[----:B------:R-:W-:-:S04]  /*0380*/  IMAD.WIDE R36, R3, R16, c[0x0][0x190] ;  /* 0x0000640003247625 */ /* 0x000fc800078e0210 */
[----:B------:R-:W-:-:S04]  /*0390*/  IMAD.WIDE R26, R3, R16, c[0x0][0x188] ;  /* 0x00006200031a7625 */ /* 0x000fc800078e0210 */
[----:B------:R-:W-:Y:S01]  /*03a0*/  IMAD.WIDE R16, R3, R16, c[0x0][0x198] ;  /* 0x0000660003107625 */ /* 0x000fe200078e0210 */
[----:B--2---:R-:W-:Y:S01]  /*03b0*/  PRMT R8, R18, 0x7632, R8 ;  /* 0x0000763212087816 */ /* 0x004fe20000000008 */
[----:B------:R-:W-:Y:S01]  /*03c0*/  STS.U16 [R42], R18 ;  /* 0x000000122a007388 */ /* 0x000fe20000000400 */
[----:B------:R-:W-:-:S03]  /*03d0*/  PRMT R9, R19, 0x7632, R9 ;  /* 0x0000763213097816 */ /* 0x000fc60000000009 */
[----:B------:R-:W-:Y:S04]  /*03e0*/  STS.U16 [R42+0x18], R8 ;  /* 0x000018082a007388 */ /* 0x000fe80000000400 */
[----:B------:R0:W-:Y:S04]  /*03f0*/  STS.U16 [R42+0x48], R9 ;  /* 0x000048092a007388 */ /* 0x0001e80000000400 */
[----:B------:R1:W-:Y:S04]  /*0400*/  STS.U16 [R42+0x30], R19 ;  /* 0x000030132a007388 */ /* 0x0003e80000000400 */
[----:B------:R-:W-:Y:S06]  /*0410*/  BAR.SYNC.DEFER_BLOCKING 0x0 ;  /* 0x0000000000007b1d */ /* 0x000fec0000010000 */
[----:B------:R-:W2:Y:S04]  /*0420*/  LDG.E.EF.64 R24, [R24.64] ;  /* 0x0000000418187981 */ /* 0x000ea8000c0e1b00 */
[----:B------:R-:W5:Y:S04]  /*0430*/  LDG.E.EF.64 R36, [R36.64] ;  /* 0x0000000424247981 */ /* 0x000f68000c0e1b00 */
[----:B------:R-:W5:Y:S04]  /*0440*/  LDG.E.EF.64 R26, [R26.64] ;  /* 0x000000041a1a7981 */ /* 0x000f68000c0e1b00 */
[----:B------:R-:W5:Y:S04]  /*0450*/  LDG.E.EF.64 R16, [R16.64] ;  /* 0x0000000410107981 */ /* 0x000f68000c0e1b00 */
[----:B0-----:R0:W5:Y:S04]  /*0460*/  LDG.E.EL.128 R8, [R4.64] ;  /* 0x0000000404087981 */ /* 0x001168000c2e1d00 */
[----:B------:R0:W5:Y:S01]  /*0470*/  LDG.E.EL.128 R12, [R6.64] ;  /* 0x00000004060c7981 */ /* 0x000162000c2e1d00 */
[----:B----4-:R-:W-:Y:S01]  /*0480*/  SHF.L.U32 R47, R22, 0x10, RZ ;  /* 0x00000010162f7819 */ /* 0x010fe200000006ff */
[----:B---3--:R-:W-:Y:S01]  /*0490*/  IMAD.U32 R46, R20, 0x10000, RZ ;  /* 0x00010000142e7824 */ /* 0x008fe200078e00ff */
[----:B------:R-:W-:-:S03]  /*04a0*/  SHF.L.U32 R48, R23, 0x10, RZ ;  /* 0x0000001017307819 */ /* 0x000fc600000006ff */
[----:B------:R-:W-:Y:S02]  /*04b0*/  FADD R46, R46, R47 ;  /* 0x0000002f2e2e7221 */ /* 0x000fe40000000000 */
[----:B------:R-:W-:Y:S01]  /*04c0*/  IMAD.U32 R47, R21, 0x10000, RZ ;  /* 0x00010000152f7824 */ /* 0x000fe200078e00ff */
[----:B------:R-:W-:Y:S02]  /*04d0*/  PRMT R21, R20, 0x7632, R21 ;  /* 0x0000763214157816 */ /* 0x000fe40000000015 */
[----:B------:R-:W-:Y:S01]  /*04e0*/  PRMT R23, R22, 0x7632, R23 ;  /* 0x0000763216177816 */ /* 0x000fe20000000017 */
[----:B------:R-:W-:Y:S02]  /*04f0*/  FADD R20, R47, R48 ;  /* 0x000000302f147221 */ /* 0x000fe40000000000 */
[----:B------:R-:W-:Y:S01]  /*0500*/  IMAD.U32 R22, R21, 0x10000, RZ ;  /* 0x0001000015167824 */ /* 0x000fe200078e00ff */
[----:B------:R-:W-:Y:S02]  /*0510*/  SHF.L.U32 R47, R23, 0x10, RZ ;  /* 0x00000010172f7819 */ /* 0x000fe400000006ff */
[----:B------:R-:W-:-:S02]  /*0520*/  PRMT R21, R21, 0x7632, R21 ;  /* 0x0000763215157816 */ /* 0x000fc40000000015 */
[----:B------:R-:W-:-:S03]  /*0530*/  PRMT R23, R23, 0x7632, R23 ;  /* 0x0000763217177816 */ /* 0x000fc60000000017 */
[----:B------:R-:W-:Y:S01]  /*0540*/  IMAD.U32 R21, R21, 0x10000, RZ ;  /* 0x0001000015157824 */ /* 0x000fe200078e00ff */
[----:B------:R-:W-:Y:S01]  /*0550*/  SHF.L.U32 R48, R23, 0x10, RZ ;  /* 0x0000001017307819 */ /* 0x000fe200000006ff */
[----:B------:R-:W-:-:S04]  /*0560*/  IMAD.U32 R23, R18, 0x10000, RZ ;  /* 0x0001000012177824 */ /* 0x000fc800078e00ff */
[----:B------:R-:W-:Y:S01]  /*0570*/  FADD R21, R21, R48 ;  /* 0x0000003015157221 */ /* 0x000fe20000000000 */
[----:B------:R-:W-:-:S05]  /*0580*/  PRMT R18, R18, 0x7632, R18 ;  /* 0x0000763212127816 */ /* 0x000fca0000000012 */
[----:B------:R-:W-:Y:S02]  /*0590*/  IMAD.U32 R18, R18, 0x10000, RZ ;  /* 0x0001000012127824 */ /* 0x000fe400078e00ff */
[----:B------:R-:W-:Y:S01]  /*05a0*/  FADD R22, R22, R47 ;  /* 0x0000002f16167221 */ /* 0x000fe20000000000 */
[----:B------:R-:W-:-:S04]  /*05b0*/  IADD3 R28, R28, 0x8, RZ ;  /* 0x000000081c1c7810 */ /* 0x000fc80007ffe0ff */
[----:B------:R-:W-:Y:S02]  /*05c0*/  ISETP.GE.U32.AND P0, PT, R28, 0x78, PT ;  /* 0x000000781c00780c */ /* 0x000fe40003f06070 */
[----:B0-----:R-:W-:Y:S02]  /*05d0*/  IADD3 R4, P1, R4, 0x20, RZ ;  /* 0x0000002004047810 */ /* 0x001fe40007f3e0ff */
[----:B------:R-:W-:Y:S02]  /*05e0*/  IADD3 R6, P2, R6, 0x20, RZ ;  /* 0x0000002006067810 */ /* 0x000fe40007f5e0ff */
[----:B------:R-:W-:Y:S01]  /*05f0*/  IADD3 R3, R3, 0x4000, RZ ;  /* 0x0000400003037810 */ /* 0x000fe20007ffe0ff */
[----:B------:R-:W-:Y:S01]  /*0600*/  IMAD.X R5, RZ, RZ, R5, P1 ;  /* 0x000000ffff057224 */ /* 0x000fe200008e0605 */
[----:B------:R-:W-:Y:S02]  /*0610*/  IADD3.X R7, RZ, R7, RZ, P2, !PT ;  /* 0x00000007ff077210 */ /* 0x000fe400017fe4ff */
[----:B--2---:R-:W-:-:S05]  /*0620*/  SHF.L.U32 R50, R24, 0x10, RZ ;  /* 0x0000001018327819 */ /* 0x004fca00000006ff */
[----:B------:R-:W-:Y:S01]  /*0630*/  FADD R48, R23, R50 ;  /* 0x0000003217307221 */ /* 0x000fe20000000000 */
[----:B------:R-:W-:Y:S01]  /*0640*/  SHF.L.U32 R50, R25, 0x10, RZ ;  /* 0x0000001019327819 */ /* 0x000fe200000006ff */
[----:B------:R-:W-:Y:S01]  /*0650*/  IMAD.U32 R23, R19, 0x10000, RZ ;  /* 0x0001000013177824 */ /* 0x000fe200078e00ff */
[----:B-1----:R-:W-:-:S03]  /*0660*/  PRMT R19, R24, 0x7632, R19 ;  /* 0x0000763218137816 */ /* 0x002fc60000000013 */
[----:B------:R-:W-:Y:S01]  /*0670*/  FADD R24, R23, R50 ;  /* 0x0000003217187221 */ /* 0x000fe20000000000 */
[C---:B------:R-:W-:Y:S02]  /*0680*/  SHF.L.U32 R23, R19.reuse, 0x10, RZ ;  /* 0x0000001013177819 */ /* 0x040fe400000006ff */
[----:B------:R-:W-:Y:S02]  /*0690*/  PRMT R19, R19, 0x7632, R19 ;  /* 0x0000763213137816 */ /* 0x000fe40000000013 */
[----:B------:R-:W-:Y:S01]  /*06a0*/  PRMT R25, R25, 0x7632, R25 ;  /* 0x0000763219197816 */ /* 0x000fe20000000019 */
[----:B------:R-:W-:Y:S01]  /*06b0*/  FADD R50, R18, R23 ;  /* 0x0000001712327221 */ /* 0x000fe20000000000 */
[----:B-----5:R-:W-:Y:S01]  /*06c0*/  SHF.L.U32 R18, R36, 0x10, RZ ;  /* 0x0000001024127819 */ /* 0x020fe200000006ff */
[----:B------:R-:W-:Y:S01]  /*06d0*/  IMAD.U32 R19, R19, 0x10000, RZ ;  /* 0x0001000013137824 */ /* 0x000fe200078e00ff */
[----:B------:R-:W-:Y:S01]  /*06e0*/  SHF.L.U32 R52, R25, 0x10, RZ ;  /* 0x0000001019347819 */ /* 0x000fe200000006ff */
[----:B------:R-:W-:Y:S01]  /*06f0*/  IMAD.U32 R51, R26, 0x10000, RZ ;  /* 0x000100001a337824 */ /* 0x000fe200078e00ff */
[----:B------:R-:W-:-:S03]  /*0700*/  PRMT R36, R36, 0x7632, R36 ;  /* 0x0000763224247816 */ /* 0x000fc60000000024 */
[----:B------:R-:W-:Y:S01]  /*0710*/  FADD R52, R19, R52 ;  /* 0x0000003413347221 */ /* 0x000fe20000000000 */
[----:B------:R-:W-:Y:S01]  /*0720*/  PRMT R19, R37, 0x7632, R19 ;  /* 0x0000763225137816 */ /* 0x000fe20000000013 */
[--C-:B------:R-:W-:Y:S01]  /*0730*/  FADD R51, R51, R18.reuse ;  /* 0x0000001233337221 */ /* 0x100fe20000000000 */
[C---:B------:R-:W-:Y:S01]  /*0740*/  PRMT R18, R27.reuse, 0x7632, R18 ;  /* 0x000076321b127816 */ /* 0x040fe20000000012 */
[----:B------:R-:W-:Y:S01]  /*0750*/  IMAD.U32 R27, R27, 0x10000, RZ ;  /* 0x000100001b1b7824 */ /* 0x000fe200078e00ff */
[----:B------:R-:W-:Y:S02]  /*0760*/  SHF.L.U32 R37, R37, 0x10, RZ ;  /* 0x0000001025257819 */ /* 0x000fe400000006ff */
[----:B------:R-:W-:-:S03]  /*0770*/  SHF.L.U32 R23, R36, 0x10, RZ ;  /* 0x0000001024177819 */ /* 0x000fc600000006ff */
[----:B------:R-:W-:Y:S02]  /*0780*/  FADD R27, R27, R37 ;  /* 0x000000251b1b7221 */ /* 0x000fe40000000000 */
[----:B------:R-:W0:Y:S04]  /*0790*/  LDS.64 R36, [R39] ;  /* 0x0000000027247984 */ /* 0x000e280000000a00 */
[----:B------:R-:W-:Y:S01]  /*07a0*/  BAR.SYNC.DEFER_BLOCKING 0x0 ;  /* 0x0000000000007b1d */ /* 0x000fe20000010000 */
[----:B------:R-:W-:Y:S01]  /*07b0*/  SHF.L.U32 R18, R18, 0x10, RZ ;  /* 0x0000001012127819 */ /* 0x000fe200000006ff */
[----:B------:R-:W-:Y:S01]  /*07c0*/  IMAD.U32 R19, R19, 0x10000, RZ ;  /* 0x0001000013137824 */ /* 0x000fe200078e00ff */
[----:B------:R-:W-:-:S03]  /*07d0*/  PRMT R26, R26, 0x7632, R26 ;  /* 0x000076321a1a7816 */ /* 0x000fc6000000001a */
[----:B------:R-:W-:Y:S01]  /*07e0*/  FADD R25, R18, R19 ;  /* 0x0000001312197221 */ /* 0x000fe20000000000 */
[----:B------:R-:W-:Y:S01]  /*07f0*/  PRMT R18, R16, 0x7632, R18 ;  /* 0x0000763210127816 */ /* 0x000fe20000000012 */
[----:B------:R-:W-:Y:S01]  /*0800*/  IMAD.U32 R26, R26, 0x10000, RZ ;  /* 0x000100001a1a7824 */ /* 0x000fe200078e00ff */
[----:B------:R0:W-:Y:S04]  /*0810*/  STS [R43.X4], R46 ;  /* 0x0000002e2b007388 */ /* 0x0001e80000004800 */
[----:B------:R-:W-:Y:S04]  /*0820*/  STS [R43.X4+0x30], R22 ;  /* 0x000030162b007388 */ /* 0x000fe80000004800 */
[----:B------:R-:W-:Y:S04]  /*0830*/  STS [R43.X4+0x60], R20 ;  /* 0x000060142b007388 */ /* 0x000fe80000004800 */
[----:B------:R-:W-:Y:S01]  /*0840*/  STS [R43.X4+0x90], R21 ;  /* 0x000090152b007388 */ /* 0x000fe20000004800 */
[----:B------:R-:W-:Y:S01]  /*0850*/  FADD R23, R26, R23 ;  /* 0x000000171a177221 */ /* 0x000fe20000000000 */
[----:B------:R-:W-:Y:S01]  /*0860*/  SHF.L.U32 R16, R16, 0x10, RZ ;  /* 0x0000001010107819 */ /* 0x000fe200000006ff */
[----:B------:R-:W-:Y:S01]  /*0870*/  IMAD.U32 R18, R18, 0x10000, RZ ;  /* 0x0001000012127824 */ /* 0x000fe200078e00ff */
[----:B------:R-:W-:-:S03]  /*0880*/  SHF.L.U32 R26, R17, 0x10, RZ ;  /* 0x00000010111a7819 */ /* 0x000fc600000006ff */
[----:B------:R-:W-:Y:S01]  /*0890*/  FADD R49, R18, R23 ;  /* 0x0000001712317221 */ /* 0x000fe20000000000 */
[----:B------:R-:W-:Y:S01]  /*08a0*/  BAR.SYNC.DEFER_BLOCKING 0x0 ;  /* 0x0000000000007b1d */ /* 0x000fe20000010000 */
[----:B------:R-:W-:Y:S01]  /*08b0*/  FADD R51, R16, R51 ;  /* 0x0000003310337221 */ /* 0x000fe20000000000 */
[----:B------:R-:W-:-:S04]  /*08c0*/  PRMT R23, R17, 0x7632, R23 ;  /* 0x0000763211177816 */ /* 0x000fc80000000017 */
[----:B------:R-:W-:Y:S04]  /*08d0*/  LDS.128 R16, [R40.X4] ;  /* 0x0000000028107984 */ /* 0x000fe80000004c00 */
[----:B------:R-:W-:Y:S01]  /*08e0*/  BAR.SYNC.DEFER_BLOCKING 0x0 ;  /* 0x0000000000007b1d */ /* 0x000fe20000010000 */
[----:B------:R-:W-:-:S05]  /*08f0*/  FADD R47, R26, R27 ;  /* 0x0000001b1a2f7221 */ /* 0x000fca0000000000 */
[----:B------:R1:W-:Y:S04]  /*0900*/  STS [R43.X4], R48 ;  /* 0x000000302b007388 */ /* 0x0003e80000004800 */
[----:B------:R-:W-:Y:S04]  /*0910*/  STS [R43.X4+0x30], R50 ;  /* 0x000030322b007388 */ /* 0x000fe80000004800 */
[----:B------:R-:W-:Y:S04]  /*0920*/  STS [R43.X4+0x60], R24 ;  /* 0x000060182b007388 */ /* 0x000fe80000004800 */
[----:B------:R-:W-:Y:S01]  /*0930*/  STS [R43.X4+0x90], R52 ;  /* 0x000090342b007388 */ /* 0x000fe20000004800 */
[----:B------:R-:W-:-:S03]  /*0940*/  SHF.L.U32 R26, R23, 0x10, RZ ;  /* 0x00000010171a7819 */ /* 0x000fc600000006ff */
[----:B------:R-:W-:Y:S02]  /*0950*/  BAR.SYNC.DEFER_BLOCKING 0x0 ;  /* 0x0000000000007b1d */ /* 0x000fe40000010000 */
[----:B------:R-:W-:-:S04]  /*0960*/  FADD R26, R26, R25 ;  /* 0x000000191a1a7221 */ /* 0x000fc80000000000 */
[----:B------:R-:W2:Y:S04]  /*0970*/  LDS.128 R20, [R40.X4] ;  /* 0x0000000028147984 */ /* 0x000ea80000004c00 */
[----:B------:R-:W-:Y:S06]  /*0980*/  BAR.SYNC.DEFER_BLOCKING 0x0 ;  /* 0x0000000000007b1d */ /* 0x000fec0000010000 */
[----:B------:R-:W-:Y:S04]  /*0990*/  STS [R43.X4], R51 ;  /* 0x000000332b007388 */ /* 0x000fe80000004800 */
[----:B------:R-:W-:Y:S04]  /*09a0*/  STS [R43.X4+0x30], R49 ;  /* 0x000030312b007388 */ /* 0x000fe80000004800 */
[----:B------:R-:W-:Y:S04]  /*09b0*/  STS [R43.X4+0x60], R47 ;  /* 0x0000602f2b007388 */ /* 0x000fe80000004800 */
[----:B------:R-:W-:Y:S04]  /*09c0*/  STS [R43.X4+0x90], R26 ;  /* 0x0000901a2b007388 */ /* 0x000fe80000004800 */
[----:B------:R-:W-:Y:S06]  /*09d0*/  BAR.SYNC.DEFER_BLOCKING 0x0 ;  /* 0x0000000000007b1d */ /* 0x000fec0000010000 */
[----:B------:R-:W3:Y:S01]  /*09e0*/  LDS.128 R24, [R40.X4] ;  /* 0x0000000028187984 */ /* 0x000ee20000004c00 */
[----:B0-----:R-:W-:-:S02]  /*09f0*/  PRMT R46, R36, 0x7632, R46 ;  /* 0x00007632242e7816 */ /* 0x001fc4000000002e */
[C---:B-1----:R-:W-:Y:S01]  /*0a00*/  PRMT R48, R37.reuse, 0x7632, R48 ;  /* 0x0000763225307816 */ /* 0x042fe20000000030 */
[----:B------:R-:W-:Y:S01]  /*0a10*/  IMAD.U32 R37, R37, 0x10000, RZ ;  /* 0x0001000025257824 */ /* 0x000fe200078e00ff */
[----:B------:R-:W-:Y:S02]  /*0a20*/  SHF.L.U32 R53, R36, 0x10, RZ ;  /* 0x0000001024357819 */ /* 0x000fe400000006ff */
[----:B------:R-:W-:Y:S02]  /*0a30*/  SHF.L.U32 R46, R46, 0x10, RZ ;  /* 0x000000102e2e7819 */ /* 0x000fe400000006ff */
[----:B------:R-:W-:Y:S01]  /*0a40*/  SHF.L.U32 R48, R48, 0x10, RZ ;  /* 0x0000001030307819 */ /* 0x000fe200000006ff */
[----:B------:R-:W-:Y:S02]  /*0a50*/  FMUL R8, R53, R8 ;  /* 0x0000000835087220 */ /* 0x000fe40000400000 */
[----:B------:R-:W-:Y:S02]  /*0a60*/  FMUL R10, R37, R10 ;  /* 0x0000000a250a7220 */ /* 0x000fe40000400000 */
[----:B------:R-:W-:-:S02]  /*0a70*/  FMUL R9, R46, R9 ;  /* 0x000000092e097220 */ /* 0x000fc40000400000 */
[----:B------:R-:W-:Y:S02]  /*0a80*/  FMUL R11, R48, R11 ;  /* 0x0000000b300b7220 */ /* 0x000fe40000400000 */
[----:B--2---:R-:W-:Y:S02]  /*0a90*/  FMUL R15, R15, R23 ;  /* 0x000000170f0f7220 */ /* 0x004fe40000400000 */
[----:B------:R-:W-:Y:S02]  /*0aa0*/  FMUL R14, R14, R22 ;  /* 0x000000160e0e7220 */ /* 0x000fe40000400000 */
[----:B------:R-:W-:Y:S02]  /*0ab0*/  FMUL R13, R13, R21 ;  /* 0x000000150d0d7220 */ /* 0x000fe40000400000 */
[----:B------:R-:W-:Y:S02]  /*0ac0*/  FMUL R12, R12, R20 ;  /* 0x000000140c0c7220 */ /* 0x000fe40000400000 */
[----:B------:R-:W-:-:S02]  /*0ad0*/  FFMA R38, R19, R15, R38 ;  /* 0x0000000f13267223 */ /* 0x000fc40000000026 */
[----:B------:R-:W-:Y:S02]  /*0ae0*/  FFMA R35, R18, R14, R35 ;  /* 0x0000000e12237223 */ /* 0x000fe40000000023 */
[----:B------:R-:W-:Y:S02]  /*0af0*/  FFMA R34, R17, R13, R34 ;  /* 0x0000000d11227223 */ /* 0x000fe40000000022 */
[----:B------:R-:W-:Y:S02]  /*0b00*/  FFMA R33, R16, R12, R33 ;  /* 0x0000000c10217223 */ /* 0x000fe40000000021 */
[----:B---3--:R-:W-:Y:S02]  /*0b10*/  FFMA R32, R27, R11, R32 ;  /* 0x0000000b1b207223 */ /* 0x008fe40000000020 */
[----:B------:R-:W-:Y:S02]  /*0b20*/  FFMA R31, R26, R10, R31 ;  /* 0x0000000a1a1f7223 */ /* 0x000fe4000000001f */
[----:B------:R-:W-:-:S02]  /*0b30*/  FFMA R30, R25, R9, R30 ;  /* 0x00000009191e7223 */ /* 0x000fc4000000001e */
[----:B------:R-:W-:Y:S01]  /*0b40*/  FFMA R29, R24, R8, R29 ;  /* 0x00000008181d7223 */ /* 0x000fe2000000001d */
[----:B------:R-:W-:Y:S05]  /*0b50*/  @!P0 BRA `(.L_x_0) ;  /* 0xfffff79000008947 */ /* 0x000fea000383ffff */
[----:B------:R-:W-:Y:S01]  /*0b60*/  FADD R34, R33, R34 ;  /* 0x0000002221227221 */ /* 0x000fe20000000000 */
[----:B------:R-:W-:Y:S01]  /*0b70*/  BAR.SYNC.DEFER_BLOCKING 0x0 ;  /* 0x0000000000007b1d */ /* 0x000fe20000010000 */
[----:B------:R-:W-:Y:S01]  /*0b80*/  SHF.L.U32 R44, R44, 0x4, RZ ;  /* 0x000000042c2c7819 */ /* 0x000fe200000006ff */
[----:B------:R-:W-:Y:S01]  /*0b90*/  FADD R30, R29, R30 ;  /* 0x0000001e1d1e7221 */ /* 0x000fe20000000000 */
[----:B------:R-:W-:Y:S01]  /*0ba0*/  LOP3.LUT P0, RZ, R2, 0x40, RZ, 0xc0, !PT ;  /* 0x0000004002ff7812 */ /* 0x000fe2000780c0ff */
[----:B------:R-:W-:Y:S01]  /*0bb0*/  FADD R35, R35, R34 ;  /* 0x0000002223237221 */ /* 0x000fe20000000000 */
[----:B------:R-:W-:Y:S01]  /*0bc0*/  LOP3.LUT R44, R41, 0x30, R44, 0xf8, !PT ;  /* 0x00000030292c7812 */ /* 0x000fe200078ef82c */
[----:B------:R-:W-:Y:S01]  /*0bd0*/  FADD R31, R31, R30 ;  /* 0x0000001e1f1f7221 */ /* 0x000fe20000000000 */
[----:B------:R-:W-:Y:S01]  /*0be0*/  LOP3.LUT R45, R45, 0x3f, R2, 0xf8, !PT ;  /* 0x0000003f2d2d7812 */ /* 0x000fe200078ef802 */
[----:B------:R-:W-:-:S02]  /*0bf0*/  FADD R35, R38, R35 ;  /* 0x0000002326237221 */ /* 0x000fc40000000000 */
[----:B------:R-:W-:-:S03]  /*0c00*/  FADD R31, R32, R31 ;  /* 0x0000001f201f7221 */ /* 0x000fc60000000000 */
[----:B------:R-:W0:Y:S04]  /*0c10*/  SHFL.BFLY PT, R4, R35, 0x1, 0x1f ;  /* 0x0c201f0023047f89 */ /* 0x000e2800000e0000 */
[----:B------:R-:W1:Y:S01]  /*0c20*/  SHFL.BFLY PT, R6, R31, 0x1, 0x1f ;  /* 0x0c201f001f067f89 */ /* 0x000e6200000e0000 */
[----:B0-----:R-:W-:Y:S01]  /*0c30*/  FADD R5, R35, R4 ;  /* 0x0000000423057221 */ /* 0x001fe20000000000 */
[----:B------:R-:W-:Y:S01]  /*0c40*/  LOP3.LUT R4, R2, 0x3f, RZ, 0xc0, !PT ;  /* 0x0000003f02047812 */ /* 0x000fe200078ec0ff */
[----:B------:R-:W-:-:S03]  /*0c50*/  IMAD.WIDE R2, R45, R0, c[0x0][0x1a8] ;  /* 0x00006a002d027625 */ /* 0x000fc600078e0200 */
[----:B------:R-:W-:Y:S01]  /*0c60*/  STS [R44.X4], R5 ;  /* 0x000000052c007388 */ /* 0x000fe20000004800 */
[----:B-1----:R-:W-:-:S03]  /*0c70*/  FADD R9, R31, R6 ;  /* 0x000000061f097221 */ /* 0x002fc60000000000 */
[----:B------:R-:W-:Y:S06]  /*0c80*/  BAR.SYNC.DEFER_BLOCKING 0x0 ;  /* 0x0000000000007b1d */ /* 0x000fec0000010000 */
[----:B------:R-:W0:Y:S04]  /*0c90*/  LDS R7, [R4.X4] ;  /* 0x0000000004077984 */ /* 0x000e280000004800 */
[----:B0-----:R0:W-:Y:S04]  /*0ca0*/  @!P0 STG.E [R2.64], R7 ;  /* 0x0000000702008986 */ /* 0x0011e8000c101904 */
[----:B------:R-:W-:Y:S06]  /*0cb0*/  BAR.SYNC.DEFER_BLOCKING 0x0 ;  /* 0x0000000000007b1d */ /* 0x000fec0000010000 */
[----:B------:R0:W-:Y:S04]  /*0cc0*/  STS [R44.X4], R9 ;  /* 0x000000092c007388 */ /* 0x0001e80000004800 */
[----:B------:R-:W-:Y:S06]  /*0cd0*/  BAR.SYNC.DEFER_BLOCKING 0x0 ;  /* 0x0000000000007b1d */ /* 0x000fec0000010000 */
[----:B------:R-:W-:Y:S05]  /*0ce0*/  @P0 EXIT ;  /* 0x000000000000094d */ /* 0x000fea0003800000 */
[----:B0-----:R-:W0:Y:S01]  /*0cf0*/  LDS R5, [R4.X4] ;  /* 0x0000000004057984 */ /* 0x001e220000004800 */
[----:B------:R-:W-:-:S05]  /*0d00*/  IMAD.WIDE R2, R45, R0, c[0x0][0x1b0] ;  /* 0x00006c002d027625 */ /* 0x000fca00078e0200 */
[----:B0-----:R-:W-:Y:S01]  /*0d10*/  STG.E [R2.64], R5 ;  /* 0x0000000502007986 */ /* 0x001fe2000c101904 */
[----:B------:R-:W-:Y:S05]  /*0d20*/  EXIT ;  /* 0x000000000000794d */ /* 0x000fea0003800000 */
.L_x_1:
[----:B------:R-:W-:-:S00]  /*0d30*/  BRA `(.L_x_1) ;  /* 0xfffffff000007947 */ /* 0x000fc0000383ffff */
[----:B------:R-:W-:-:S00]  /*0d40*/  NOP ;  /* 0x0000000000007918 */ /* 0x000fc00000000000 */
        /* <DEDUP_REMOVED lines=11> */
.L_x_2:


//--------------------- .nv.shared.triton_        --------------------------
	.section	.nv.shared.triton_,"aw",@nobits
	.sectionflags	@""
	.align	16
